//
// Generated by NVIDIA NVVM Compiler
//
// Compiler Build ID: CL-36424714
// Cuda compilation tools, release 13.0, V13.0.88
// Based on NVVM 20.0.0
//

.version 9.0
.target sm_100
.address_size 64

	// .globl	_Z9reduce_v2PKfPfi
.extern .shared .align 16 .b8 sdata[];

.visible .entry _Z9reduce_v2PKfPfi(
	.param .u64 .ptr .align 1 _Z9reduce_v2PKfPfi_param_0,
	.param .u64 .ptr .align 1 _Z9reduce_v2PKfPfi_param_1,
	.param .u32 _Z9reduce_v2PKfPfi_param_2
)
{
	.reg .pred 	%p<14>;
	.reg .b32 	%r<30>;
	.reg .b32 	%f<27>;
	.reg .b64 	%rd<11>;

	ld.param.u64 	%rd3, [_Z9reduce_v2PKfPfi_param_0];
	ld.param.u64 	%rd2, [_Z9reduce_v2PKfPfi_param_1];
	ld.param.u32 	%r12, [_Z9reduce_v2PKfPfi_param_2];
	cvta.to.global.u64 	%rd1, %rd3;
	mov.u32 	%r1, %ctaid.x;
	mov.u32 	%r29, %ntid.x;
	mov.u32 	%r3, %tid.x;
	mad.lo.s32 	%r28, %r1, %r29, %r3;
	setp.ge.s32 	%p1, %r28, %r12;
	mov.f32 	%f24, 0f00000000;
	@%p1 bra 	$L__BB0_5;
	mov.u32 	%r13, %nctaid.x;
	mul.lo.s32 	%r5, %r29, %r13;
	mov.f32 	%f24, 0f00000000;
$L__BB0_2:
	mul.wide.s32 	%rd4, %r28, 4;
	add.s64 	%rd5, %rd1, %rd4;
	ld.global.f32 	%f9, [%rd5];
	add.f32 	%f24, %f24, %f9;
	add.s32 	%r7, %r28, %r29;
	setp.ge.u32 	%p2, %r7, %r12;
	@%p2 bra 	$L__BB0_4;
	mul.wide.u32 	%rd6, %r7, 4;
	add.s64 	%rd7, %rd1, %rd6;
	ld.global.f32 	%f10, [%rd7];
	add.f32 	%f24, %f24, %f10;
$L__BB0_4:
	add.s32 	%r28, %r28, %r5;
	setp.lt.s32 	%p3, %r28, %r12;
	@%p3 bra 	$L__BB0_2;
$L__BB0_5:
	shl.b32 	%r14, %r3, 2;
	mov.u32 	%r15, sdata;
	add.s32 	%r9, %r15, %r14;
	st.shared.f32 	[%r9], %f24;
	bar.sync 	0;
	setp.lt.u32 	%p4, %r29, 64;
	@%p4 bra 	$L__BB0_9;
$L__BB0_6:
	shr.u32 	%r11, %r29, 1;
	setp.ge.u32 	%p5, %r3, %r11;
	@%p5 bra 	$L__BB0_8;
	shl.b32 	%r16, %r11, 2;
	add.s32 	%r17, %r9, %r16;
	ld.shared.f32 	%f11, [%r17];
	ld.shared.f32 	%f12, [%r9];
	add.f32 	%f13, %f11, %f12;
	st.shared.f32 	[%r9], %f13;
$L__BB0_8:
	bar.sync 	0;
	setp.gt.u32 	%p6, %r29, 127;
	mov.u32 	%r29, %r11;
	@%p6 bra 	$L__BB0_6;
$L__BB0_9:
	setp.gt.u32 	%p7, %r3, 31;
	@%p7 bra 	$L__BB0_12;
	ld.shared.f32 	%f14, [%r9];
	mov.b32 	%r18, %f14;
	shfl.sync.down.b32	%r19|%p8, %r18, 16, 31, -1;
	mov.b32 	%f15, %r19;
	add.f32 	%f16, %f14, %f15;
	mov.b32 	%r20, %f16;
	shfl.sync.down.b32	%r21|%p9, %r20, 8, 31, -1;
	mov.b32 	%f17, %r21;
	add.f32 	%f18, %f16, %f17;
	mov.b32 	%r22, %f18;
	shfl.sync.down.b32	%r23|%p10, %r22, 4, 31, -1;
	mov.b32 	%f19, %r23;
	add.f32 	%f20, %f18, %f19;
	mov.b32 	%r24, %f20;
	shfl.sync.down.b32	%r25|%p11, %r24, 2, 31, -1;
	mov.b32 	%f21, %r25;
	add.f32 	%f22, %f20, %f21;
	mov.b32 	%r26, %f22;
	shfl.sync.down.b32	%r27|%p12, %r26, 1, 31, -1;
	mov.b32 	%f23, %r27;
	add.f32 	%f6, %f22, %f23;
	setp.ne.s32 	%p13, %r3, 0;
	@%p13 bra 	$L__BB0_12;
	cvta.to.global.u64 	%rd8, %rd2;
	mul.wide.u32 	%rd9, %r1, 4;
	add.s64 	%rd10, %rd8, %rd9;
	st.global.f32 	[%rd10], %f6;
$L__BB0_12:
	ret;

}


// ===== COMPILED SASS (sm_100) =====

	.target	sm_100

	.elftype	@"ET_EXEC"


//--------------------- .note.nv.tkinfo           --------------------------
	.section	.note.nv.tkinfo,"",@"SHT_NOTE"
	.sectionflags	@"SHF_NOTE_NV_TKINFO"
	.tkinfo
        /*0018*/ 	.word	0x00000002
        /*0030*/ 	.string	""
        /*0030*/ 	.string	"ptxas"
        /*0030*/ 	.string	"Cuda compilation tools, release 13.0, V13.0.88"
        /*0030*/ 	.string	"Build cuda_13.0.r13.0/compiler.36424714_0"
        /*0030*/ 	.string	"-arch sm_100 -m 64 "



//--------------------- .note.nv.cuinfo           --------------------------
	.section	.note.nv.cuinfo,"",@"SHT_NOTE"
	.sectionflags	@"SHF_NOTE_NV_CUINFO"
        /*0018*/ 	.short	0x0002
        /*001a*/ 	.short	0x0064
        /*001c*/ 	.short	0x0082
	.zero		2


//--------------------- .nv.info                  --------------------------
	.section	.nv.info,"",@"SHT_CUDA_INFO"
	.align	4


	//----- nvinfo : EIATTR_REGCOUNT
	.align		4
        /*0000*/ 	.byte	0x04, 0x2f
        /*0002*/ 	.short	(.L_1 - .L_0)
	.align		4
.L_0:
        /*0004*/ 	.word	index@(_Z9reduce_v2PKfPfi)
        /*0008*/ 	.word	0x00000010


	//----- nvinfo : EIATTR_FRAME_SIZE
	.align		4
.L_1:
        /*000c*/ 	.byte	0x04, 0x11
        /*000e*/ 	.short	(.L_3 - .L_2)
	.align		4
.L_2:
        /*0010*/ 	.word	index@(_Z9reduce_v2PKfPfi)
        /*0014*/ 	.word	0x00000000


	//----- nvinfo : EIATTR_MIN_STACK_SIZE
	.align		4
.L_3:
        /*0018*/ 	.byte	0x04, 0x12
        /*001a*/ 	.short	(.L_5 - .L_4)
	.align		4
.L_4:
        /*001c*/ 	.word	index@(_Z9reduce_v2PKfPfi)
        /*0020*/ 	.word	0x00000000
.L_5:


//--------------------- .nv.compat                --------------------------
	.section	.nv.compat,"",@"SHT_CUDA_COMPAT_INFO"
	.align	4
        /*0000*/ 	.byte	0x02, 0x09, 0x00, 0x00, 0x02, 0x02, 0x01, 0x00, 0x02, 0x05, 0x05, 0x00, 0x03, 0x07, 0x01, 0x01
        /*0010*/ 	.byte	0x02, 0x03, 0x00, 0x00, 0x02, 0x06, 0x01, 0x00, 0x04, 0x0b, 0x08, 0x00, 0x09, 0x00, 0x00, 0x00
        /*0020*/ 	.byte	0x00, 0x00, 0x00, 0x00


//--------------------- .nv.info._Z9reduce_v2PKfPfi --------------------------
	.section	.nv.info._Z9reduce_v2PKfPfi,"",@"SHT_CUDA_INFO"
	.sectionflags	@""
	.align	4


	//----- nvinfo : EIATTR_CUDA_API_VERSION
	.align		4
        /*0000*/ 	.byte	0x04, 0x37
        /*0002*/ 	.short	(.L_7 - .L_6)
.L_6:
        /*0004*/ 	.word	0x00000082


	//----- nvinfo : EIATTR_KPARAM_INFO
	.align		4
.L_7:
        /*0008*/ 	.byte	0x04, 0x17
        /*000a*/ 	.short	(.L_9 - .L_8)
.L_8:
        /*000c*/ 	.word	0x00000000
        /*0010*/ 	.short	0x0002
        /*0012*/ 	.short	0x0010
        /*0014*/ 	.byte	0x00, 0xf0, 0x11, 0x00


	//----- nvinfo : EIATTR_KPARAM_INFO
	.align		4
.L_9:
        /*0018*/ 	.byte	0x04, 0x17
        /*001a*/ 	.short	(.L_11 - .L_10)
.L_10:
        /*001c*/ 	.word	0x00000000
        /*0020*/ 	.short	0x0001
        /*0022*/ 	.short	0x0008
        /*0024*/ 	.byte	0x00, 0xf5, 0x21, 0x00


	//----- nvinfo : EIATTR_KPARAM_INFO
	.align		4
.L_11:
        /*0028*/ 	.byte	0x04, 0x17
        /*002a*/ 	.short	(.L_13 - .L_12)
.L_12:
        /*002c*/ 	.word	0x00000000
        /*0030*/ 	.short	0x0000
        /*0032*/ 	.short	0x0000
        /*0034*/ 	.byte	0x00, 0xf5, 0x21, 0x00


	//----- nvinfo : EIATTR_SPARSE_MMA_MASK
	.align		4
.L_13:
        /*0038*/ 	.byte	0x03, 0x50
        /*003a*/ 	.short	0x0000


	//----- nvinfo : EIATTR_MAXREG_COUNT
	.align		4
        /*003c*/ 	.byte	0x03, 0x1b
        /*003e*/ 	.short	0x00ff


	//----- nvinfo : EIATTR_NUM_BARRIERS
	.align		4
        /*0040*/ 	.byte	0x02, 0x4c
        /*0042*/ 	.byte	0x01
	.zero		1


	//----- nvinfo : EIATTR_MERCURY_ISA_VERSION
	.align		4
        /*0044*/ 	.byte	0x03, 0x5f
        /*0046*/ 	.short	0x0101


	//----- nvinfo : EIATTR_COOP_GROUP_MASK_REGIDS
	.align		4
        /*0048*/ 	.byte	0x04, 0x29
        /*004a*/ 	.short	(.L_15 - .L_14)


	//   ....[0]....
.L_14:
        /*004c*/ 	.word	0xffffffff


	//   ....[1]....
        /*0050*/ 	.word	0xffffffff


	//   ....[2]....
        /*0054*/ 	.word	0xffffffff


	//   ....[3]....
        /*0058*/ 	.word	0xffffffff


	//   ....[4]....
        /*005c*/ 	.word	0xffffffff


	//----- nvinfo : EIATTR_COOP_GROUP_INSTR_OFFSETS
	.align		4
.L_15:
        /*0060*/ 	.byte	0x04, 0x28
        /*0062*/ 	.short	(.L_17 - .L_16)


	//   ....[0]....
.L_16:
        /*0064*/ 	.word	0x00000340


	//   ....[1]....
        /*0068*/ 	.word	0x00000360


	//   ....[2]....
        /*006c*/ 	.word	0x00000380


	//   ....[3]....
        /*0070*/ 	.word	0x000003a0


	//   ....[4]....
        /*0074*/ 	.word	0x000003c0


	//----- nvinfo : EIATTR_VRC_CTA_INIT_COUNT
	.align		4
.L_17:
        /*0078*/ 	.byte	0x02, 0x4a
	.zero		1
	.zero		1


	//----- nvinfo : EIATTR_EXIT_INSTR_OFFSETS
	.align		4
        /*007c*/ 	.byte	0x04, 0x1c
        /*007e*/ 	.short	(.L_19 - .L_18)


	//   ....[0]....
.L_18:
        /*0080*/ 	.word	0x00000310


	//   ....[1]....
        /*0084*/ 	.word	0x000003d0


	//   ....[2]....
        /*0088*/ 	.word	0x00000420


	//----- nvinfo : EIATTR_CRS_STACK_SIZE
	.align		4
.L_19:
        /*008c*/ 	.byte	0x04, 0x1e
        /*008e*/ 	.short	(.L_21 - .L_20)
.L_20:
        /*0090*/ 	.word	0x00000000


	//----- nvinfo : EIATTR_CBANK_PARAM_SIZE
	.align		4
.L_21:
        /*0094*/ 	.byte	0x03, 0x19
        /*0096*/ 	.short	0x0014


	//----- nvinfo : EIATTR_PARAM_CBANK
	.align		4
        /*0098*/ 	.byte	0x04, 0x0a
        /*009a*/ 	.short	(.L_23 - .L_22)
	.align		4
.L_22:
        /*009c*/ 	.word	index@(.nv.constant0._Z9reduce_v2PKfPfi)
        /*00a0*/ 	.short	0x0380
        /*00a2*/ 	.short	0x0014


	//----- nvinfo : EIATTR_SW_WAR
	.align		4
.L_23:
        /*00a4*/ 	.byte	0x04, 0x36
        /*00a6*/ 	.short	(.L_25 - .L_24)
.L_24:
        /*00a8*/ 	.word	0x00000008
.L_25:


//--------------------- .nv.callgraph             --------------------------
	.section	.nv.callgraph,"",@"SHT_CUDA_CALLGRAPH"
	.align	4
	.sectionentsize	8
	.align		4
        /*0000*/ 	.word	0x00000000
	.align		4
        /*0004*/ 	.word	0xffffffff
	.align		4
        /*0008*/ 	.word	0x00000000
	.align		4
        /*000c*/ 	.word	0xfffffffe
	.align		4
        /*0010*/ 	.word	0x00000000
	.align		4
        /*0014*/ 	.word	0xfffffffd
	.align		4
        /*0018*/ 	.word	0x00000000
	.align		4
        /*001c*/ 	.word	0xfffffffc


//--------------------- .text._Z9reduce_v2PKfPfi  --------------------------
	.section	.text._Z9reduce_v2PKfPfi,"ax",@progbits
	.align	128
        .global         _Z9reduce_v2PKfPfi
        .type           _Z9reduce_v2PKfPfi,@function
        .size           _Z9reduce_v2PKfPfi,(.L_x_6 - _Z9reduce_v2PKfPfi)
        .other          _Z9reduce_v2PKfPfi,@"STO_CUDA_ENTRY STV_DEFAULT"
_Z9reduce_v2PKfPfi:
.text._Z9reduce_v2PKfPfi:
[----:B------:R-:W-:Y:S01]  /*0000*/  LDC R1, c[0x0][0x37c] ;  /* 0x0000df00ff017b82 */ /* 0x000fe20000000800 */
[----:B------:R-:W0:Y:S01]  /*0010*/  S2R R0, SR_CTAID.X ;  /* 0x0000000000007919 */ /* 0x000e220000002500 */
[----:B------:R-:W1:Y:S01]  /*0020*/  LDCU UR4, c[0x0][0x360] ;  /* 0x00006c00ff0477ac */ /* 0x000e620008000800 */
[----:B------:R-:W-:Y:S01]  /*0030*/  BSSY.RECONVERGENT B0, `(.L_x_0) ;  /* 0x0000019000007945 */ /* 0x000fe20003800200 */
[----:B------:R-:W-:Y:S01]  /*0040*/  HFMA2 R11, -RZ, RZ, 0, 0 ;  /* 0x00000000ff0b7431 */ /* 0x000fe200000001ff */
[----:B------:R-:W0:Y:S01]  /*0050*/  S2R R3, SR_TID.X ;  /* 0x0000000000037919 */ /* 0x000e220000002100 */
[----:B------:R-:W2:Y:S01]  /*0060*/  LDCU UR5, c[0x0][0x390] ;  /* 0x00007200ff0577ac */ /* 0x000ea20008000800 */
[----:B------:R-:W3:Y:S01]  /*0070*/  LDCU.64 UR6, c[0x0][0x358] ;  /* 0x00006b00ff0677ac */ /* 0x000ee20008000a00 */
[----:B-1----:R-:W-:Y:S01]  /*0080*/  MOV R10, UR4 ;  /* 0x00000004000a7c02 */ /* 0x002fe20008000f00 */
[----:B0-----:R-:W-:-:S05]  /*0090*/  IMAD R2, R0, UR4, R3 ;  /* 0x0000000400027c24 */ /* 0x001fca000f8e0203 */
[----:B--2---:R-:W-:Y:S01]  /*00a0*/  ISETP.GE.AND P0, PT, R2, UR5, PT ;  /* 0x0000000502007c0c */ /* 0x004fe2000bf06270 */
[----:B------:R-:W0:-:S12]  /*00b0*/  LDCU UR5, c[0x0][0x390] ;  /* 0x00007200ff0577ac */ /* 0x000e180008000800 */
[----:B---3--:R-:W-:Y:S05]  /*00c0*/  @P0 BRA `(.L_x_1) ;  /* 0x00000000003c0947 */ /* 0x008fea0003800000 */
[----:B------:R-:W1:Y:S01]  /*00d0*/  LDC.64 R8, c[0x0][0x380] ;  /* 0x0000e000ff087b82 */ /* 0x000e620000000a00 */
[----:B------:R-:W2:Y:S01]  /*00e0*/  LDCU UR4, c[0x0][0x370] ;  /* 0x00006e00ff0477ac */ /* 0x000ea20008000800 */
[----:B------:R-:W-:Y:S02]  /*00f0*/  IMAD.MOV.U32 R11, RZ, RZ, RZ ;  /* 0x000000ffff0b7224 */ /* 0x000fe400078e00ff */
[----:B--2---:R-:W-:-:S07]  /*0100*/  IMAD R13, R10, UR4, RZ ;  /* 0x000000040a0d7c24 */ /* 0x004fce000f8e02ff */
.L_x_2:
[----:B------:R-:W-:Y:S01]  /*0110*/  IADD3 R7, PT, PT, R10, R2, RZ ;  /* 0x000000020a077210 */ /* 0x000fe20007ffe0ff */
[----:B-1----:R-:W-:-:S03]  /*0120*/  IMAD.WIDE R4, R2, 0x4, R8 ;  /* 0x0000000402047825 */ /* 0x002fc600078e0208 */
[----:B0-----:R-:W-:-:S03]  /*0130*/  ISETP.GE.U32.AND P0, PT, R7, UR5, PT ;  /* 0x0000000507007c0c */ /* 0x001fc6000bf06070 */
[----:B------:R-:W2:Y:S10]  /*0140*/  LDG.E R4, desc[UR6][R4.64] ;  /* 0x0000000604047981 */ /* 0x000eb4000c1e1900 */
[----:B------:R-:W-:-:S06]  /*0150*/  @!P0 IMAD.WIDE.U32 R6, R7, 0x4, R8 ;  /* 0x0000000407068825 */ /* 0x000fcc00078e0008 */
[----:B------:R-:W3:Y:S01]  /*0160*/  @!P0 LDG.E R6, desc[UR6][R6.64] ;  /* 0x0000000606068981 */ /* 0x000ee2000c1e1900 */
[----:B------:R-:W-:-:S05]  /*0170*/  IMAD.IADD R2, R13, 0x1, R2 ;  /* 0x000000010d027824 */ /* 0x000fca00078e0202 */
[----:B------:R-:W-:Y:S01]  /*0180*/  ISETP.GE.AND P1, PT, R2, UR5, PT ;  /* 0x0000000502007c0c */ /* 0x000fe2000bf26270 */
[----:B--2---:R-:W-:-:S04]  /*0190*/  FADD R11, R4, R11 ;  /* 0x0000000b040b7221 */ /* 0x004fc80000000000 */
[----:B---3--:R-:W-:-:S08]  /*01a0*/  @!P0 FADD R11, R11, R6 ;  /* 0x000000060b0b8221 */ /* 0x008fd00000000000 */
[----:B------:R-:W-:Y:S05]  /*01b0*/  @!P1 BRA `(.L_x_2) ;  /* 0xfffffffc00d49947 */ /* 0x000fea000383ffff */
.L_x_1:
[----:B0-----:R-:W-:Y:S05]  /*01c0*/  BSYNC.RECONVERGENT B0 ;  /* 0x0000000000007941 */ /* 0x001fea0003800200 */
.L_x_0:
[----:B------:R-:W0:Y:S01]  /*01d0*/  S2UR UR5, SR_CgaCtaId ;  /* 0x00000000000579c3 */ /* 0x000e220000008800 */
[----:B------:R-:W-:Y:S01]  /*01e0*/  UMOV UR4, 0x400 ;  /* 0x0000040000047882 */ /* 0x000fe20000000000 */
[----:B------:R-:W-:Y:S02]  /*01f0*/  ISETP.GE.U32.AND P1, PT, R10, 0x40, PT ;  /* 0x000000400a00780c */ /* 0x000fe40003f26070 */
[----:B------:R-:W-:Y:S01]  /*0200*/  ISETP.GT.U32.AND P0, PT, R3, 0x1f, PT ;  /* 0x0000001f0300780c */ /* 0x000fe20003f04070 */
[----:B0-----:R-:W-:-:S06]  /*0210*/  ULEA UR4, UR5, UR4, 0x18 ;  /* 0x0000000405047291 */ /* 0x001fcc000f8ec0ff */
[----:B------:R-:W-:-:S05]  /*0220*/  LEA R2, R3, UR4, 0x2 ;  /* 0x0000000403027c11 */ /* 0x000fca000f8e10ff */
[----:B------:R0:W-:Y:S01]  /*0230*/  STS [R2], R11 ;  /* 0x0000000b02007388 */ /* 0x0001e20000000800 */
[----:B------:R-:W-:Y:S06]  /*0240*/  BAR.SYNC.DEFER_BLOCKING 0x0 ;  /* 0x0000000000007b1d */ /* 0x000fec0000010000 */
[----:B------:R-:W-:Y:S05]  /*0250*/  @!P1 BRA `(.L_x_3) ;  /* 0x00000000002c9947 */ /* 0x000fea0003800000 */
.L_x_4:
[----:B------:R-:W-:-:S04]  /*0260*/  SHF.R.U32.HI R6, RZ, 0x1, R10 ;  /* 0x00000001ff067819 */ /* 0x000fc8000001160a */
[----:B------:R-:W-:-:S13]  /*0270*/  ISETP.GE.U32.AND P1, PT, R3, R6, PT ;  /* 0x000000060300720c */ /* 0x000fda0003f26070 */
[----:B------:R-:W-:Y:S01]  /*0280*/  @!P1 LEA R4, R6, R2, 0x2 ;  /* 0x0000000206049211 */ /* 0x000fe200078e10ff */
[----:B------:R-:W-:Y:S05]  /*0290*/  @!P1 LDS R5, [R2] ;  /* 0x0000000002059984 */ /* 0x000fea0000000800 */
[----:B------:R-:W1:Y:S02]  /*02a0*/  @!P1 LDS R4, [R4] ;  /* 0x0000000004049984 */ /* 0x000e640000000800 */
[----:B-1----:R-:W-:-:S05]  /*02b0*/  @!P1 FADD R5, R4, R5 ;  /* 0x0000000504059221 */ /* 0x002fca0000000000 */
[----:B------:R1:W-:Y:S01]  /*02c0*/  @!P1 STS [R2], R5 ;  /* 0x0000000502009388 */ /* 0x0003e20000000800 */
[----:B------:R-:W-:Y:S01]  /*02d0*/  BAR.SYNC.DEFER_BLOCKING 0x0 ;  /* 0x0000000000007b1d */ /* 0x000fe20000010000 */
[----:B------:R-:W-:Y:S02]  /*02e0*/  ISETP.GT.U32.AND P1, PT, R10, 0x7f, PT ;  /* 0x0000007f0a00780c */ /* 0x000fe40003f24070 */
[----:B------:R-:W-:-:S11]  /*02f0*/  MOV R10, R6 ;  /* 0x00000006000a7202 */ /* 0x000fd60000000f00 */
[----:B-1----:R-:W-:Y:S05]  /*0300*/  @P1 BRA `(.L_x_4) ;  /* 0xfffffffc00d41947 */ /* 0x002fea000383ffff */
.L_x_3:
[----:B------:R-:W-:Y:S05]  /*0310*/  @P0 EXIT ;  /* 0x000000000000094d */ /* 0x000fea0003800000 */
[----:B0-----:R-:W0:Y:S01]  /*0320*/  LDS R2, [R2] ;  /* 0x0000000002027984 */ /* 0x001e220000000800 */
[----:B------:R-:W-:-:S03]  /*0330*/  ISETP.NE.AND P0, PT, R3, RZ, PT ;  /* 0x000000ff0300720c */ /* 0x000fc60003f05270 */
[----:B0-----:R-:W0:Y:S02]  /*0340*/  SHFL.DOWN PT, R5, R2, 0x10, 0x1f ;  /* 0x0a001f0002057f89 */ /* 0x001e2400000e0000 */
[----:B0-----:R-:W-:-:S05]  /*0350*/  FADD R5, R2, R5 ;  /* 0x0000000502057221 */ /* 0x001fca0000000000 */
[----:B------:R-:W0:Y:S02]  /*0360*/  SHFL.DOWN PT, R4, R5, 0x8, 0x1f ;  /* 0x09001f0005047f89 */ /* 0x000e2400000e0000 */
[----:B0-----:R-:W-:-:S05]  /*0370*/  FADD R4, R5, R4 ;  /* 0x0000000405047221 */ /* 0x001fca0000000000 */
[----:B------:R-:W0:Y:S02]  /*0380*/  SHFL.DOWN PT, R7, R4, 0x4, 0x1f ;  /* 0x08801f0004077f89 */ /* 0x000e2400000e0000 */
[----:B0-----:R-:W-:-:S05]  /*0390*/  FADD R7, R4, R7 ;  /* 0x0000000704077221 */ /* 0x001fca0000000000 */
[----:B------:R-:W0:Y:S02]  /*03a0*/  SHFL.DOWN PT, R6, R7, 0x2, 0x1f ;  /* 0x08401f0007067f89 */ /* 0x000e2400000e0000 */
[----:B0-----:R-:W-:-:S05]  /*03b0*/  FADD R6, R7, R6 ;  /* 0x0000000607067221 */ /* 0x001fca0000000000 */
[----:B------:R0:W1:Y:S01]  /*03c0*/  SHFL.DOWN PT, R9, R6, 0x1, 0x1f ;  /* 0x08201f0006097f89 */ /* 0x00006200000e0000 */
[----:B------:R-:W-:Y:S05]  /*03d0*/  @P0 EXIT ;  /* 0x000000000000094d */ /* 0x000fea0003800000 */
[----:B------:R-:W2:Y:S01]  /*03e0*/  LDC.64 R2, c[0x0][0x388] ;  /* 0x0000e200ff027b82 */ /* 0x000ea20000000a00 */
[----:B-1----:R-:W-:Y:S01]  /*03f0*/  FADD R9, R6, R9 ;  /* 0x0000000906097221 */ /* 0x002fe20000000000 */
[----:B--2---:R-:W-:-:S05]  /*0400*/  IMAD.WIDE.U32 R2, R0, 0x4, R2 ;  /* 0x0000000400027825 */ /* 0x004fca00078e0002 */
[----:B------:R-:W-:Y:S01]  /*0410*/  STG.E desc[UR6][R2.64], R9 ;  /* 0x0000000902007986 */ /* 0x000fe2000c101906 */
[----:B------:R-:W-:Y:S05]  /*0420*/  EXIT ;  /* 0x000000000000794d */ /* 0x000fea0003800000 */
.L_x_5:
[----:B------:R-:W-:-:S00]  /*0430*/  BRA `(.L_x_5) ;  /* 0xfffffffc00fc7947 */ /* 0x000fc0000383ffff */
[----:B------:R-:W-:-:S00]  /*0440*/  NOP ;  /* 0x0000000000007918 */ /* 0x000fc00000000000 */
        /* <DEDUP_REMOVED lines=11> */
.L_x_6:


//--------------------- .nv.shared._Z9reduce_v2PKfPfi --------------------------
	.section	.nv.shared._Z9reduce_v2PKfPfi,"aw",@nobits
	.sectionflags	@""
	.align	16
	.zero		1024


//--------------------- .nv.shared.reserved.0     --------------------------
	.section	.nv.shared.reserved.0,"aw",@nobits
	.weak		__nv_reservedSMEM_offset_0_alias
	.size		__nv_reservedSMEM_offset_0_alias, 0, 64
	.other		__nv_reservedSMEM_offset_0_alias,@"STO_CUDA_RESERVED_SHARED STV_DEFAULT"
__nv_reservedSMEM_offset_0_alias:
	.zero		0
	.zero		64


//--------------------- .nv.constant0._Z9reduce_v2PKfPfi --------------------------
	.section	.nv.constant0._Z9reduce_v2PKfPfi,"a",@progbits
	.sectionflags	@""
	.align	4
.nv.constant0._Z9reduce_v2PKfPfi:
	.zero		916


//--------------------- SYMBOLS --------------------------

	.type		.nv.reservedSmem.offset0,@object
	.size		.nv.reservedSmem.offset0,0x4
	.type		.nv.reservedSmem.cap,@object
	.size		.nv.reservedSmem.cap,0x4
